//
// Generated by NVIDIA NVVM Compiler
//
// Compiler Build ID: CL-36424714
// Cuda compilation tools, release 13.0, V13.0.88
// Based on NVVM 20.0.0
//

.version 9.0
.target sm_100
.address_size 64

	// .globl	_Z14_multiplyArrayPffi

.visible .entry _Z14_multiplyArrayPffi(
	.param .u64 .ptr .align 1 _Z14_multiplyArrayPffi_param_0,
	.param .f32 _Z14_multiplyArrayPffi_param_1,
	.param .u32 _Z14_multiplyArrayPffi_param_2
)
{
	.reg .b32 	%r<11>;
	.reg .b32 	%f<4>;
	.reg .b64 	%rd<5>;

	ld.param.u64 	%rd1, [_Z14_multiplyArrayPffi_param_0];
	ld.param.f32 	%f1, [_Z14_multiplyArrayPffi_param_1];
	ld.param.u32 	%r1, [_Z14_multiplyArrayPffi_param_2];
	cvta.to.global.u64 	%rd2, %rd1;
	mov.u32 	%r2, %ctaid.x;
	mov.u32 	%r3, %ntid.x;
	mov.u32 	%r4, %tid.x;
	mad.lo.s32 	%r5, %r2, %r3, %r4;
	mov.u32 	%r6, %ctaid.y;
	mov.u32 	%r7, %ntid.y;
	mov.u32 	%r8, %tid.y;
	mad.lo.s32 	%r9, %r6, %r7, %r8;
	mad.lo.s32 	%r10, %r1, %r9, %r5;
	mul.wide.s32 	%rd3, %r10, 4;
	add.s64 	%rd4, %rd2, %rd3;
	ld.global.f32 	%f2, [%rd4];
	mul.f32 	%f3, %f1, %f2;
	st.global.f32 	[%rd4], %f3;
	ret;

}


// ===== COMPILED SASS (sm_100) =====

	.target	sm_100

	.elftype	@"ET_EXEC"


//--------------------- .note.nv.tkinfo           --------------------------
	.section	.note.nv.tkinfo,"",@"SHT_NOTE"
	.sectionflags	@"SHF_NOTE_NV_TKINFO"
	.tkinfo
        /*0018*/ 	.word	0x00000002
        /*0030*/ 	.string	""
        /*0030*/ 	.string	"ptxas"
        /*0030*/ 	.string	"Cuda compilation tools, release 13.0, V13.0.88"
        /*0030*/ 	.string	"Build cuda_13.0.r13.0/compiler.36424714_0"
        /*0030*/ 	.string	"-arch sm_100 -m 64 "



//--------------------- .note.nv.cuinfo           --------------------------
	.section	.note.nv.cuinfo,"",@"SHT_NOTE"
	.sectionflags	@"SHF_NOTE_NV_CUINFO"
        /*0018*/ 	.short	0x0002
        /*001a*/ 	.short	0x0064
        /*001c*/ 	.short	0x0082
	.zero		2


//--------------------- .nv.info                  --------------------------
	.section	.nv.info,"",@"SHT_CUDA_INFO"
	.align	4


	//----- nvinfo : EIATTR_REGCOUNT
	.align		4
        /*0000*/ 	.byte	0x04, 0x2f
        /*0002*/ 	.short	(.L_1 - .L_0)
	.align		4
.L_0:
        /*0004*/ 	.word	index@(_Z14_multiplyArrayPffi)
        /*0008*/ 	.word	0x0000000a


	//----- nvinfo : EIATTR_FRAME_SIZE
	.align		4
.L_1:
        /*000c*/ 	.byte	0x04, 0x11
        /*000e*/ 	.short	(.L_3 - .L_2)
	.align		4
.L_2:
        /*0010*/ 	.word	index@(_Z14_multiplyArrayPffi)
        /*0014*/ 	.word	0x00000000


	//----- nvinfo : EIATTR_MIN_STACK_SIZE
	.align		4
.L_3:
        /*0018*/ 	.byte	0x04, 0x12
        /*001a*/ 	.short	(.L_5 - .L_4)
	.align		4
.L_4:
        /*001c*/ 	.word	index@(_Z14_multiplyArrayPffi)
        /*0020*/ 	.word	0x00000000
.L_5:


//--------------------- .nv.compat                --------------------------
	.section	.nv.compat,"",@"SHT_CUDA_COMPAT_INFO"
	.align	4
        /*0000*/ 	.byte	0x02, 0x09, 0x00, 0x00, 0x02, 0x02, 0x01, 0x00, 0x02, 0x05, 0x05, 0x00, 0x03, 0x07, 0x01, 0x01
        /*0010*/ 	.byte	0x02, 0x03, 0x00, 0x00, 0x02, 0x06, 0x01, 0x00, 0x04, 0x0b, 0x08, 0x00, 0x09, 0x00, 0x00, 0x00
        /*0020*/ 	.byte	0x00, 0x00, 0x00, 0x00


//--------------------- .nv.info._Z14_multiplyArrayPffi --------------------------
	.section	.nv.info._Z14_multiplyArrayPffi,"",@"SHT_CUDA_INFO"
	.sectionflags	@""
	.align	4


	//----- nvinfo : EIATTR_CUDA_API_VERSION
	.align		4
        /*0000*/ 	.byte	0x04, 0x37
        /*0002*/ 	.short	(.L_7 - .L_6)
.L_6:
        /*0004*/ 	.word	0x00000082


	//----- nvinfo : EIATTR_KPARAM_INFO
	.align		4
.L_7:
        /*0008*/ 	.byte	0x04, 0x17
        /*000a*/ 	.short	(.L_9 - .L_8)
.L_8:
        /*000c*/ 	.word	0x00000000
        /*0010*/ 	.short	0x0002
        /*0012*/ 	.short	0x000c
        /*0014*/ 	.byte	0x00, 0xf0, 0x11, 0x00


	//----- nvinfo : EIATTR_KPARAM_INFO
	.align		4
.L_9:
        /*0018*/ 	.byte	0x04, 0x17
        /*001a*/ 	.short	(.L_11 - .L_10)
.L_10:
        /*001c*/ 	.word	0x00000000
        /*0020*/ 	.short	0x0001
        /*0022*/ 	.short	0x0008
        /*0024*/ 	.byte	0x00, 0xf0, 0x11, 0x00


	//----- nvinfo : EIATTR_KPARAM_INFO
	.align		4
.L_11:
        /*0028*/ 	.byte	0x04, 0x17
        /*002a*/ 	.short	(.L_13 - .L_12)
.L_12:
        /*002c*/ 	.word	0x00000000
        /*0030*/ 	.short	0x0000
        /*0032*/ 	.short	0x0000
        /*0034*/ 	.byte	0x00, 0xf5, 0x21, 0x00


	//----- nvinfo : EIATTR_SPARSE_MMA_MASK
	.align		4
.L_13:
        /*0038*/ 	.byte	0x03, 0x50
        /*003a*/ 	.short	0x0000


	//----- nvinfo : EIATTR_MAXREG_COUNT
	.align		4
        /*003c*/ 	.byte	0x03, 0x1b
        /*003e*/ 	.short	0x00ff


	//----- nvinfo : EIATTR_MERCURY_ISA_VERSION
	.align		4
        /*0040*/ 	.byte	0x03, 0x5f
        /*0042*/ 	.short	0x0101


	//----- nvinfo : EIATTR_VRC_CTA_INIT_COUNT
	.align		4
        /*0044*/ 	.byte	0x02, 0x4a
	.zero		1
	.zero		1


	//----- nvinfo : EIATTR_EXIT_INSTR_OFFSETS
	.align		4
        /*0048*/ 	.byte	0x04, 0x1c
        /*004a*/ 	.short	(.L_15 - .L_14)


	//   ....[0]....
.L_14:
        /*004c*/ 	.word	0x00000110


	//----- nvinfo : EIATTR_CBANK_PARAM_SIZE
	.align		4
.L_15:
        /*0050*/ 	.byte	0x03, 0x19
        /*0052*/ 	.short	0x0010


	//----- nvinfo : EIATTR_PARAM_CBANK
	.align		4
        /*0054*/ 	.byte	0x04, 0x0a
        /*0056*/ 	.short	(.L_17 - .L_16)
	.align		4
.L_16:
        /*0058*/ 	.word	index@(.nv.constant0._Z14_multiplyArrayPffi)
        /*005c*/ 	.short	0x0380
        /*005e*/ 	.short	0x0010


	//----- nvinfo : EIATTR_SW_WAR
	.align		4
.L_17:
        /*0060*/ 	.byte	0x04, 0x36
        /*0062*/ 	.short	(.L_19 - .L_18)
.L_18:
        /*0064*/ 	.word	0x00000008
.L_19:


//--------------------- .nv.callgraph             --------------------------
	.section	.nv.callgraph,"",@"SHT_CUDA_CALLGRAPH"
	.align	4
	.sectionentsize	8
	.align		4
        /*0000*/ 	.word	0x00000000
	.align		4
        /*0004*/ 	.word	0xffffffff
	.align		4
        /*0008*/ 	.word	0x00000000
	.align		4
        /*000c*/ 	.word	0xfffffffe
	.align		4
        /*0010*/ 	.word	0x00000000
	.align		4
        /*0014*/ 	.word	0xfffffffd
	.align		4
        /*0018*/ 	.word	0x00000000
	.align		4
        /*001c*/ 	.word	0xfffffffc


//--------------------- .text._Z14_multiplyArrayPffi --------------------------
	.section	.text._Z14_multiplyArrayPffi,"ax",@progbits
	.align	128
        .global         _Z14_multiplyArrayPffi
        .type           _Z14_multiplyArrayPffi,@function
        .size           _Z14_multiplyArrayPffi,(.L_x_1 - _Z14_multiplyArrayPffi)
        .other          _Z14_multiplyArrayPffi,@"STO_CUDA_ENTRY STV_DEFAULT"
_Z14_multiplyArrayPffi:
.text._Z14_multiplyArrayPffi:
[----:B------:R-:W-:Y:S01]  /*0000*/  LDC R1, c[0x0][0x37c] ;  /* 0x0000df00ff017b82 */ /* 0x000fe20000000800 */
[----:B------:R-:W0:Y:S07]  /*0010*/  S2R R5, SR_TID.X ;  /* 0x0000000000057919 */ /* 0x000e2e0000002100 */
[----:B------:R-:W0:Y:S01]  /*0020*/  S2UR UR6, SR_CTAID.X ;  /* 0x00000000000679c3 */ /* 0x000e220000002500 */
[----:B------:R-:W1:Y:S01]  /*0030*/  LDCU.64 UR8, c[0x0][0x388] ;  /* 0x00007100ff0877ac */ /* 0x000e620008000a00 */
[----:B------:R-:W2:Y:S01]  /*0040*/  S2R R7, SR_TID.Y ;  /* 0x0000000000077919 */ /* 0x000ea20000002200 */
[----:B------:R-:W3:Y:S05]  /*0050*/  LDCU.64 UR4, c[0x0][0x358] ;  /* 0x00006b00ff0477ac */ /* 0x000eea0008000a00 */
[----:B------:R-:W0:Y:S08]  /*0060*/  LDC R0, c[0x0][0x360] ;  /* 0x0000d800ff007b82 */ /* 0x000e300000000800 */
[----:B------:R-:W2:Y:S08]  /*0070*/  S2UR UR7, SR_CTAID.Y ;  /* 0x00000000000779c3 */ /* 0x000eb00000002600 */
[----:B------:R-:W2:Y:S08]  /*0080*/  LDC R4, c[0x0][0x364] ;  /* 0x0000d900ff047b82 */ /* 0x000eb00000000800 */
[----:B------:R-:W4:Y:S01]  /*0090*/  LDC.64 R2, c[0x0][0x380] ;  /* 0x0000e000ff027b82 */ /* 0x000f220000000a00 */
[----:B0-----:R-:W-:-:S02]  /*00a0*/  IMAD R0, R0, UR6, R5 ;  /* 0x0000000600007c24 */ /* 0x001fc4000f8e0205 */
[----:B--2---:R-:W-:-:S04]  /*00b0*/  IMAD R5, R4, UR7, R7 ;  /* 0x0000000704057c24 */ /* 0x004fc8000f8e0207 */
[----:B-1----:R-:W-:-:S04]  /*00c0*/  IMAD R5, R5, UR9, R0 ;  /* 0x0000000905057c24 */ /* 0x002fc8000f8e0200 */
[----:B----4-:R-:W-:-:S05]  /*00d0*/  IMAD.WIDE R2, R5, 0x4, R2 ;  /* 0x0000000405027825 */ /* 0x010fca00078e0202 */
[----:B---3--:R-:W2:Y:S02]  /*00e0*/  LDG.E R0, desc[UR4][R2.64] ;  /* 0x0000000402007981 */ /* 0x008ea4000c1e1900 */
[----:B--2---:R-:W-:-:S05]  /*00f0*/  FMUL R5, R0, UR8 ;  /* 0x0000000800057c20 */ /* 0x004fca0008400000 */
[----:B------:R-:W-:Y:S01]  /*0100*/  STG.E desc[UR4][R2.64], R5 ;  /* 0x0000000502007986 */ /* 0x000fe2000c101904 */
[----:B------:R-:W-:Y:S05]  /*0110*/  EXIT ;  /* 0x000000000000794d */ /* 0x000fea0003800000 */
.L_x_0:
[----:B------:R-:W-:-:S00]  /*0120*/  BRA `(.L_x_0) ;  /* 0xfffffffc00fc7947 */ /* 0x000fc0000383ffff */
[----:B------:R-:W-:-:S00]  /*0130*/  NOP ;  /* 0x0000000000007918 */ /* 0x000fc00000000000 */
        /* <DEDUP_REMOVED lines=12> */
.L_x_1:


//--------------------- .nv.shared.reserved.0     --------------------------
	.section	.nv.shared.reserved.0,"aw",@nobits
	.weak		__nv_reservedSMEM_offset_0_alias
	.size		__nv_reservedSMEM_offset_0_alias, 0, 64
	.other		__nv_reservedSMEM_offset_0_alias,@"STO_CUDA_RESERVED_SHARED STV_DEFAULT"
__nv_reservedSMEM_offset_0_alias:
	.zero		0
	.zero		64


//--------------------- .nv.constant0._Z14_multiplyArrayPffi --------------------------
	.section	.nv.constant0._Z14_multiplyArrayPffi,"a",@progbits
	.sectionflags	@""
	.align	4
.nv.constant0._Z14_multiplyArrayPffi:
	.zero		912


//--------------------- SYMBOLS --------------------------

	.type		.nv.reservedSmem.offset0,@object
	.size		.nv.reservedSmem.offset0,0x4
